//
// Generated by NVIDIA NVVM Compiler
//
// Compiler Build ID: CL-36424714
// Cuda compilation tools, release 13.0, V13.0.88
// Based on NVVM 20.0.0
//

.version 9.0
.target sm_100
.address_size 64

	// .globl	_Z6matmulPiS_S_i

.visible .entry _Z6matmulPiS_S_i(
	.param .u64 .ptr .align 1 _Z6matmulPiS_S_i_param_0,
	.param .u64 .ptr .align 1 _Z6matmulPiS_S_i_param_1,
	.param .u64 .ptr .align 1 _Z6matmulPiS_S_i_param_2,
	.param .u32 _Z6matmulPiS_S_i_param_3
)
{
	.reg .pred 	%p<10>;
	.reg .b32 	%r<105>;
	.reg .b64 	%rd<67>;

	ld.param.u64 	%rd14, [_Z6matmulPiS_S_i_param_0];
	ld.param.u64 	%rd15, [_Z6matmulPiS_S_i_param_1];
	ld.param.u32 	%r29, [_Z6matmulPiS_S_i_param_3];
	cvta.to.global.u64 	%rd1, %rd15;
	cvta.to.global.u64 	%rd2, %rd14;
	mov.u32 	%r31, %ctaid.y;
	mov.u32 	%r32, %ntid.y;
	mov.u32 	%r33, %tid.y;
	mad.lo.s32 	%r1, %r31, %r32, %r33;
	mov.u32 	%r34, %ctaid.x;
	mov.u32 	%r35, %ntid.x;
	mov.u32 	%r36, %tid.x;
	mad.lo.s32 	%r2, %r34, %r35, %r36;
	setp.lt.s32 	%p1, %r29, 1;
	mov.b32 	%r104, 0;
	@%p1 bra 	$L__BB0_12;
	mul.lo.s32 	%r3, %r29, %r1;
	and.b32  	%r4, %r29, 7;
	setp.lt.u32 	%p2, %r29, 8;
	mov.b32 	%r99, 0;
	mov.u32 	%r104, %r99;
	@%p2 bra 	$L__BB0_4;
	and.b32  	%r99, %r29, 2147483640;
	neg.s32 	%r93, %r99;
	mul.wide.u32 	%rd16, %r29, 4;
	add.s64 	%rd3, %rd1, %rd16;
	mul.wide.u32 	%rd17, %r29, 8;
	add.s64 	%rd4, %rd1, %rd17;
	mul.wide.u32 	%rd18, %r29, 12;
	add.s64 	%rd5, %rd1, %rd18;
	mul.wide.u32 	%rd19, %r29, 16;
	add.s64 	%rd6, %rd1, %rd19;
	mul.wide.u32 	%rd20, %r29, 20;
	add.s64 	%rd7, %rd1, %rd20;
	mul.wide.u32 	%rd21, %r29, 24;
	add.s64 	%rd8, %rd1, %rd21;
	mul.wide.u32 	%rd22, %r29, 28;
	add.s64 	%rd9, %rd1, %rd22;
	mul.wide.u32 	%rd23, %r3, 4;
	add.s64 	%rd24, %rd23, %rd2;
	add.s64 	%rd66, %rd24, 16;
	mov.b32 	%r104, 0;
	mov.u32 	%r92, %r2;
$L__BB0_3:
	.pragma "nounroll";
	mul.wide.s32 	%rd25, %r92, 4;
	add.s64 	%rd26, %rd3, %rd25;
	add.s64 	%rd27, %rd4, %rd25;
	add.s64 	%rd28, %rd5, %rd25;
	add.s64 	%rd29, %rd6, %rd25;
	add.s64 	%rd30, %rd7, %rd25;
	add.s64 	%rd31, %rd8, %rd25;
	add.s64 	%rd32, %rd9, %rd25;
	add.s64 	%rd33, %rd1, %rd25;
	ld.global.u32 	%r40, [%rd66+-16];
	ld.global.u32 	%r41, [%rd33];
	mad.lo.s32 	%r42, %r41, %r40, %r104;
	ld.global.u32 	%r43, [%rd66+-12];
	ld.global.u32 	%r44, [%rd26];
	mad.lo.s32 	%r45, %r44, %r43, %r42;
	ld.global.u32 	%r46, [%rd66+-8];
	ld.global.u32 	%r47, [%rd27];
	mad.lo.s32 	%r48, %r47, %r46, %r45;
	ld.global.u32 	%r49, [%rd66+-4];
	ld.global.u32 	%r50, [%rd28];
	mad.lo.s32 	%r51, %r50, %r49, %r48;
	ld.global.u32 	%r52, [%rd66];
	ld.global.u32 	%r53, [%rd29];
	mad.lo.s32 	%r54, %r53, %r52, %r51;
	ld.global.u32 	%r55, [%rd66+4];
	ld.global.u32 	%r56, [%rd30];
	mad.lo.s32 	%r57, %r56, %r55, %r54;
	ld.global.u32 	%r58, [%rd66+8];
	ld.global.u32 	%r59, [%rd31];
	mad.lo.s32 	%r60, %r59, %r58, %r57;
	ld.global.u32 	%r61, [%rd66+12];
	ld.global.u32 	%r62, [%rd32];
	mad.lo.s32 	%r104, %r62, %r61, %r60;
	add.s32 	%r93, %r93, 8;
	shl.b32 	%r63, %r29, 3;
	add.s32 	%r92, %r92, %r63;
	add.s64 	%rd66, %rd66, 32;
	setp.ne.s32 	%p3, %r93, 0;
	@%p3 bra 	$L__BB0_3;
$L__BB0_4:
	setp.eq.s32 	%p4, %r4, 0;
	@%p4 bra 	$L__BB0_12;
	and.b32  	%r16, %r29, 3;
	setp.lt.u32 	%p5, %r4, 4;
	@%p5 bra 	$L__BB0_7;
	add.s32 	%r65, %r99, %r3;
	mul.wide.u32 	%rd34, %r65, 4;
	add.s64 	%rd35, %rd2, %rd34;
	ld.global.u32 	%r66, [%rd35];
	mad.lo.s32 	%r67, %r99, %r29, %r2;
	mul.wide.s32 	%rd36, %r67, 4;
	add.s64 	%rd37, %rd1, %rd36;
	ld.global.u32 	%r68, [%rd37];
	mad.lo.s32 	%r69, %r68, %r66, %r104;
	cvt.u64.u32 	%rd38, %r3;
	cvt.u64.u32 	%rd39, %r99;
	add.s64 	%rd40, %rd39, %rd38;
	shl.b64 	%rd41, %rd40, 2;
	add.s64 	%rd42, %rd2, %rd41;
	ld.global.u32 	%r70, [%rd42+4];
	mul.wide.u32 	%rd43, %r29, 4;
	add.s64 	%rd44, %rd37, %rd43;
	ld.global.u32 	%r71, [%rd44];
	mad.lo.s32 	%r72, %r71, %r70, %r69;
	ld.global.u32 	%r73, [%rd42+8];
	add.s64 	%rd45, %rd44, %rd43;
	ld.global.u32 	%r74, [%rd45];
	mad.lo.s32 	%r75, %r74, %r73, %r72;
	ld.global.u32 	%r76, [%rd42+12];
	add.s64 	%rd46, %rd45, %rd43;
	ld.global.u32 	%r77, [%rd46];
	mad.lo.s32 	%r104, %r77, %r76, %r75;
	add.s32 	%r99, %r99, 4;
$L__BB0_7:
	setp.eq.s32 	%p6, %r16, 0;
	@%p6 bra 	$L__BB0_12;
	setp.eq.s32 	%p7, %r16, 1;
	@%p7 bra 	$L__BB0_10;
	add.s32 	%r79, %r99, %r3;
	mul.wide.u32 	%rd47, %r79, 4;
	add.s64 	%rd48, %rd2, %rd47;
	ld.global.u32 	%r80, [%rd48];
	mad.lo.s32 	%r81, %r99, %r29, %r2;
	mul.wide.s32 	%rd49, %r81, 4;
	add.s64 	%rd50, %rd1, %rd49;
	ld.global.u32 	%r82, [%rd50];
	mad.lo.s32 	%r83, %r82, %r80, %r104;
	cvt.u64.u32 	%rd51, %r3;
	cvt.u64.u32 	%rd52, %r99;
	add.s64 	%rd53, %rd52, %rd51;
	shl.b64 	%rd54, %rd53, 2;
	add.s64 	%rd55, %rd2, %rd54;
	ld.global.u32 	%r84, [%rd55+4];
	mul.wide.u32 	%rd56, %r29, 4;
	add.s64 	%rd57, %rd50, %rd56;
	ld.global.u32 	%r85, [%rd57];
	mad.lo.s32 	%r104, %r85, %r84, %r83;
	add.s32 	%r99, %r99, 2;
$L__BB0_10:
	and.b32  	%r86, %r29, 1;
	setp.eq.b32 	%p8, %r86, 1;
	not.pred 	%p9, %p8;
	@%p9 bra 	$L__BB0_12;
	add.s32 	%r87, %r99, %r3;
	mul.wide.u32 	%rd58, %r87, 4;
	add.s64 	%rd59, %rd2, %rd58;
	ld.global.u32 	%r88, [%rd59];
	mad.lo.s32 	%r89, %r99, %r29, %r2;
	mul.wide.s32 	%rd60, %r89, 4;
	add.s64 	%rd61, %rd1, %rd60;
	ld.global.u32 	%r90, [%rd61];
	mad.lo.s32 	%r104, %r90, %r88, %r104;
$L__BB0_12:
	ld.param.u64 	%rd65, [_Z6matmulPiS_S_i_param_2];
	cvta.to.global.u64 	%rd62, %rd65;
	mad.lo.s32 	%r91, %r29, %r1, %r2;
	mul.wide.s32 	%rd63, %r91, 4;
	add.s64 	%rd64, %rd62, %rd63;
	st.global.u32 	[%rd64], %r104;
	ret;

}


// ===== COMPILED SASS (sm_100) =====

	.target	sm_100

	.elftype	@"ET_EXEC"


//--------------------- .note.nv.tkinfo           --------------------------
	.section	.note.nv.tkinfo,"",@"SHT_NOTE"
	.sectionflags	@"SHF_NOTE_NV_TKINFO"
	.tkinfo
        /*0018*/ 	.word	0x00000002
        /*0030*/ 	.string	""
        /*0030*/ 	.string	"ptxas"
        /*0030*/ 	.string	"Cuda compilation tools, release 13.0, V13.0.88"
        /*0030*/ 	.string	"Build cuda_13.0.r13.0/compiler.36424714_0"
        /*0030*/ 	.string	"-arch sm_100 -m 64 "



//--------------------- .note.nv.cuinfo           --------------------------
	.section	.note.nv.cuinfo,"",@"SHT_NOTE"
	.sectionflags	@"SHF_NOTE_NV_CUINFO"
        /*0018*/ 	.short	0x0002
        /*001a*/ 	.short	0x0064
        /*001c*/ 	.short	0x0082
	.zero		2


//--------------------- .nv.info                  --------------------------
	.section	.nv.info,"",@"SHT_CUDA_INFO"
	.align	4


	//----- nvinfo : EIATTR_REGCOUNT
	.align		4
        /*0000*/ 	.byte	0x04, 0x2f
        /*0002*/ 	.short	(.L_1 - .L_0)
	.align		4
.L_0:
        /*0004*/ 	.word	index@(_Z6matmulPiS_S_i)
        /*0008*/ 	.word	0x0000001e


	//----- nvinfo : EIATTR_FRAME_SIZE
	.align		4
.L_1:
        /*000c*/ 	.byte	0x04, 0x11
        /*000e*/ 	.short	(.L_3 - .L_2)
	.align		4
.L_2:
        /*0010*/ 	.word	index@(_Z6matmulPiS_S_i)
        /*0014*/ 	.word	0x00000000


	//----- nvinfo : EIATTR_MIN_STACK_SIZE
	.align		4
.L_3:
        /*0018*/ 	.byte	0x04, 0x12
        /*001a*/ 	.short	(.L_5 - .L_4)
	.align		4
.L_4:
        /*001c*/ 	.word	index@(_Z6matmulPiS_S_i)
        /*0020*/ 	.word	0x00000000
.L_5:


//--------------------- .nv.compat                --------------------------
	.section	.nv.compat,"",@"SHT_CUDA_COMPAT_INFO"
	.align	4
        /*0000*/ 	.byte	0x02, 0x09, 0x00, 0x00, 0x02, 0x02, 0x01, 0x00, 0x02, 0x05, 0x05, 0x00, 0x03, 0x07, 0x01, 0x01
        /*0010*/ 	.byte	0x02, 0x03, 0x00, 0x00, 0x02, 0x06, 0x01, 0x00, 0x04, 0x0b, 0x08, 0x00, 0x09, 0x00, 0x00, 0x00
        /*0020*/ 	.byte	0x00, 0x00, 0x00, 0x00


//--------------------- .nv.info._Z6matmulPiS_S_i --------------------------
	.section	.nv.info._Z6matmulPiS_S_i,"",@"SHT_CUDA_INFO"
	.sectionflags	@""
	.align	4


	//----- nvinfo : EIATTR_CUDA_API_VERSION
	.align		4
        /*0000*/ 	.byte	0x04, 0x37
        /*0002*/ 	.short	(.L_7 - .L_6)
.L_6:
        /*0004*/ 	.word	0x00000082


	//----- nvinfo : EIATTR_KPARAM_INFO
	.align		4
.L_7:
        /*0008*/ 	.byte	0x04, 0x17
        /*000a*/ 	.short	(.L_9 - .L_8)
.L_8:
        /*000c*/ 	.word	0x00000000
        /*0010*/ 	.short	0x0003
        /*0012*/ 	.short	0x0018
        /*0014*/ 	.byte	0x00, 0xf0, 0x11, 0x00


	//----- nvinfo : EIATTR_KPARAM_INFO
	.align		4
.L_9:
        /*0018*/ 	.byte	0x04, 0x17
        /*001a*/ 	.short	(.L_11 - .L_10)
.L_10:
        /*001c*/ 	.word	0x00000000
        /*0020*/ 	.short	0x0002
        /*0022*/ 	.short	0x0010
        /*0024*/ 	.byte	0x00, 0xf5, 0x21, 0x00


	//----- nvinfo : EIATTR_KPARAM_INFO
	.align		4
.L_11:
        /*0028*/ 	.byte	0x04, 0x17
        /*002a*/ 	.short	(.L_13 - .L_12)
.L_12:
        /*002c*/ 	.word	0x00000000
        /*0030*/ 	.short	0x0001
        /*0032*/ 	.short	0x0008
        /*0034*/ 	.byte	0x00, 0xf5, 0x21, 0x00


	//----- nvinfo : EIATTR_KPARAM_INFO
	.align		4
.L_13:
        /*0038*/ 	.byte	0x04, 0x17
        /*003a*/ 	.short	(.L_15 - .L_14)
.L_14:
        /*003c*/ 	.word	0x00000000
        /*0040*/ 	.short	0x0000
        /*0042*/ 	.short	0x0000
        /*0044*/ 	.byte	0x00, 0xf5, 0x21, 0x00


	//----- nvinfo : EIATTR_SPARSE_MMA_MASK
	.align		4
.L_15:
        /*0048*/ 	.byte	0x03, 0x50
        /*004a*/ 	.short	0x0000


	//----- nvinfo : EIATTR_MAXREG_COUNT
	.align		4
        /*004c*/ 	.byte	0x03, 0x1b
        /*004e*/ 	.short	0x00ff


	//----- nvinfo : EIATTR_MERCURY_ISA_VERSION
	.align		4
        /*0050*/ 	.byte	0x03, 0x5f
        /*0052*/ 	.short	0x0101


	//----- nvinfo : EIATTR_VRC_CTA_INIT_COUNT
	.align		4
        /*0054*/ 	.byte	0x02, 0x4a
	.zero		1
	.zero		1


	//----- nvinfo : EIATTR_EXIT_INSTR_OFFSETS
	.align		4
        /*0058*/ 	.byte	0x04, 0x1c
        /*005a*/ 	.short	(.L_17 - .L_16)


	//   ....[0]....
.L_16:
        /*005c*/ 	.word	0x00000ab0


	//----- nvinfo : EIATTR_CBANK_PARAM_SIZE
	.align		4
.L_17:
        /*0060*/ 	.byte	0x03, 0x19
        /*0062*/ 	.short	0x001c


	//----- nvinfo : EIATTR_PARAM_CBANK
	.align		4
        /*0064*/ 	.byte	0x04, 0x0a
        /*0066*/ 	.short	(.L_19 - .L_18)
	.align		4
.L_18:
        /*0068*/ 	.word	index@(.nv.constant0._Z6matmulPiS_S_i)
        /*006c*/ 	.short	0x0380
        /*006e*/ 	.short	0x001c


	//----- nvinfo : EIATTR_SW_WAR
	.align		4
.L_19:
        /*0070*/ 	.byte	0x04, 0x36
        /*0072*/ 	.short	(.L_21 - .L_20)
.L_20:
        /*0074*/ 	.word	0x00000008
.L_21:


//--------------------- .nv.callgraph             --------------------------
	.section	.nv.callgraph,"",@"SHT_CUDA_CALLGRAPH"
	.align	4
	.sectionentsize	8
	.align		4
        /*0000*/ 	.word	0x00000000
	.align		4
        /*0004*/ 	.word	0xffffffff
	.align		4
        /*0008*/ 	.word	0x00000000
	.align		4
        /*000c*/ 	.word	0xfffffffe
	.align		4
        /*0010*/ 	.word	0x00000000
	.align		4
        /*0014*/ 	.word	0xfffffffd
	.align		4
        /*0018*/ 	.word	0x00000000
	.align		4
        /*001c*/ 	.word	0xfffffffc


//--------------------- .text._Z6matmulPiS_S_i    --------------------------
	.section	.text._Z6matmulPiS_S_i,"ax",@progbits
	.align	128
        .global         _Z6matmulPiS_S_i
        .type           _Z6matmulPiS_S_i,@function
        .size           _Z6matmulPiS_S_i,(.L_x_5 - _Z6matmulPiS_S_i)
        .other          _Z6matmulPiS_S_i,@"STO_CUDA_ENTRY STV_DEFAULT"
_Z6matmulPiS_S_i:
.text._Z6matmulPiS_S_i:
[----:B------:R-:W-:Y:S01]  /*0000*/  LDC R1, c[0x0][0x37c] ;  /* 0x0000df00ff017b82 */ /* 0x000fe20000000800 */
[----:B------:R-:W0:Y:S01]  /*0010*/  S2R R3, SR_TID.Y ;  /* 0x0000000000037919 */ /* 0x000e220000002200 */
[----:B------:R-:W1:Y:S06]  /*0020*/  LDCU UR18, c[0x0][0x398] ;  /* 0x00007300ff1277ac */ /* 0x000e6c0008000800 */
[----:B------:R-:W0:Y:S01]  /*0030*/  LDC R0, c[0x0][0x364] ;  /* 0x0000d900ff007b82 */ /* 0x000e220000000800 */
[----:B------:R-:W-:Y:S01]  /*0040*/  HFMA2 R12, -RZ, RZ, 0, 0 ;  /* 0x00000000ff0c7431 */ /* 0x000fe200000001ff */
[----:B------:R-:W2:Y:S01]  /*0050*/  S2R R2, SR_TID.X ;  /* 0x0000000000027919 */ /* 0x000ea20000002100 */
[----:B------:R-:W3:Y:S05]  /*0060*/  LDCU.64 UR16, c[0x0][0x358] ;  /* 0x00006b00ff1077ac */ /* 0x000eea0008000a00 */
[----:B------:R-:W0:Y:S08]  /*0070*/  S2UR UR4, SR_CTAID.Y ;  /* 0x00000000000479c3 */ /* 0x000e300000002600 */
[----:B------:R-:W2:Y:S01]  /*0080*/  S2UR UR5, SR_CTAID.X ;  /* 0x00000000000579c3 */ /* 0x000ea20000002500 */
[----:B-1----:R-:W-:-:S07]  /*0090*/  UISETP.GE.AND UP0, UPT, UR18, 0x1, UPT ;  /* 0x000000011200788c */ /* 0x002fce000bf06270 */
[----:B------:R-:W2:Y:S01]  /*00a0*/  LDC R13, c[0x0][0x360] ;  /* 0x0000d800ff0d7b82 */ /* 0x000ea20000000800 */
[----:B0-----:R-:W-:Y:S02]  /*00b0*/  IMAD R0, R0, UR4, R3 ;  /* 0x0000000400007c24 */ /* 0x001fe4000f8e0203 */
[----:B--2---:R-:W-:Y:S01]  /*00c0*/  IMAD R13, R13, UR5, R2 ;  /* 0x000000050d0d7c24 */ /* 0x004fe2000f8e0202 */
[----:B---3--:R-:W-:Y:S06]  /*00d0*/  BRA.U !UP0, `(.L_x_0) ;  /* 0x0000000908647547 */ /* 0x008fec000b800000 */
[----:B------:R-:W-:Y:S02]  /*00e0*/  UISETP.GE.U32.AND UP1, UPT, UR18, 0x8, UPT ;  /* 0x000000081200788c */ /* 0x000fe4000bf26070 */
[----:B------:R-:W-:Y:S01]  /*00f0*/  IMAD R5, R0, UR18, RZ ;  /* 0x0000001200057c24 */ /* 0x000fe2000f8e02ff */
[----:B------:R-:W-:Y:S01]  /*0100*/  ULOP3.LUT UR19, UR18, 0x7, URZ, 0xc0, !UPT ;  /* 0x0000000712137892 */ /* 0x000fe2000f8ec0ff */
[----:B------:R-:W-:Y:S01]  /*0110*/  MOV R12, RZ ;  /* 0x000000ff000c7202 */ /* 0x000fe20000000f00 */
[----:B------:R-:W-:Y:S02]  /*0120*/  UMOV UR4, URZ ;  /* 0x000000ff00047c82 */ /* 0x000fe40008000000 */
[----:B------:R-:W-:Y:S02]  /*0130*/  UISETP.NE.AND UP0, UPT, UR19, URZ, UPT ;  /* 0x000000ff1300728c */ /* 0x000fe4000bf05270 */
[----:B------:R-:W-:Y:S09]  /*0140*/  BRA.U !UP1, `(.L_x_1) ;  /* 0x0000000509087547 */ /* 0x000ff2000b800000 */
[----:B------:R-:W0:Y:S01]  /*0150*/  LDCU.128 UR20, c[0x0][0x380] ;  /* 0x00007000ff1477ac */ /* 0x000e220008000c00 */
[----:B------:R-:W-:Y:S02]  /*0160*/  MOV R12, RZ ;  /* 0x000000ff000c7202 */ /* 0x000fe40000000f00 */
[----:B------:R-:W-:Y:S01]  /*0170*/  MOV R14, R13 ;  /* 0x0000000d000e7202 */ /* 0x000fe20000000f00 */
[----:B------:R-:W-:-:S04]  /*0180*/  ULOP3.LUT UR4, UR18, 0x7ffffff8, URZ, 0xc0, !UPT ;  /* 0x7ffffff812047892 */ /* 0x000fc8000f8ec0ff */
[----:B------:R-:W-:Y:S01]  /*0190*/  UIADD3 UR5, UPT, UPT, -UR4, URZ, URZ ;  /* 0x000000ff04057290 */ /* 0x000fe2000fffe1ff */
[----:B0-----:R-:W-:Y:S01]  /*01a0*/  MOV R2, UR20 ;  /* 0x0000001400027c02 */ /* 0x001fe20008000f00 */
[----:B------:R-:W-:Y:S01]  /*01b0*/  UIMAD.WIDE.U32 UR6, UR18, 0xc, UR22 ;  /* 0x0000000c120678a5 */ /* 0x000fe2000f8e0016 */
[----:B------:R-:W-:Y:S01]  /*01c0*/  MOV R3, UR21 ;  /* 0x0000001500037c02 */ /* 0x000fe20008000f00 */
[----:B------:R-:W-:Y:S02]  /*01d0*/  UIMAD.WIDE.U32 UR8, UR18, 0x10, UR22 ;  /* 0x00000010120878a5 */ /* 0x000fe4000f8e0016 */
[----:B------:R-:W-:Y:S01]  /*01e0*/  UIMAD.WIDE.U32 UR10, UR18, 0x14, UR22 ;  /* 0x00000014120a78a5 */ /* 0x000fe2000f8e0016 */
[----:B------:R-:W-:Y:S01]  /*01f0*/  IMAD.WIDE.U32 R2, R5, 0x4, R2 ;  /* 0x0000000405027825 */ /* 0x000fe200078e0002 */
[----:B------:R-:W-:Y:S02]  /*0200*/  UIMAD.WIDE.U32 UR12, UR18, 0x18, UR22 ;  /* 0x00000018120c78a5 */ /* 0x000fe4000f8e0016 */
[----:B------:R-:W-:Y:S01]  /*0210*/  UIMAD.WIDE.U32 UR14, UR18, 0x1c, UR22 ;  /* 0x0000001c120e78a5 */ /* 0x000fe2000f8e0016 */
[----:B------:R-:W-:-:S04]  /*0220*/  IADD3 R2, P0, PT, R2, 0x10, RZ ;  /* 0x0000001002027810 */ /* 0x000fc80007f1e0ff */
[----:B------:R-:W-:-:S09]  /*0230*/  IADD3.X R3, PT, PT, RZ, R3, RZ, P0, !PT ;  /* 0x00000003ff037210 */ /* 0x000fd200007fe4ff */
.L_x_2:
[----:B------:R-:W-:Y:S01]  /*0240*/  HFMA2 R23, -RZ, RZ, 0, 2.384185791015625e-07 ;  /* 0x00000004ff177431 */ /* 0x000fe200000001ff */
[----:B------:R-:W-:Y:S01]  /*0250*/  UIMAD.WIDE.U32 UR24, UR18, 0x4, UR22 ;  /* 0x00000004121878a5 */ /* 0x000fe2000f8e0016 */
[----:B------:R-:W2:Y:S01]  /*0260*/  LDG.E R21, desc[UR16][R2.64+-0x10] ;  /* 0xfffff01002157981 */ /* 0x000ea2000c1e1900 */
[----:B------:R-:W-:Y:S01]  /*0270*/  UIMAD.WIDE.U32 UR20, UR18, 0x8, UR22 ;  /* 0x00000008121478a5 */ /* 0x000fe2000f8e0016 */
[----:B------:R-:W-:Y:S02]  /*0280*/  IMAD.MOV.U32 R11, RZ, RZ, 0x4 ;  /* 0x00000004ff0b7424 */ /* 0x000fe400078e00ff */
[----:B------:R-:W-:Y:S01]  /*0290*/  HFMA2 R7, -RZ, RZ, 0, 2.384185791015625e-07 ;  /* 0x00000004ff077431 */ /* 0x000fe200000001ff */
[----:B------:R-:W3:Y:S01]  /*02a0*/  LDG.E R19, desc[UR16][R2.64+-0xc] ;  /* 0xfffff41002137981 */ /* 0x000ee2000c1e1900 */
[----:B------:R-:W-:Y:S02]  /*02b0*/  MOV R8, UR24 ;  /* 0x0000001800087c02 */ /* 0x000fe40008000f00 */
[----:B------:R-:W-:Y:S01]  /*02c0*/  MOV R9, UR25 ;  /* 0x0000001900097c02 */ /* 0x000fe20008000f00 */
[C---:B------:R-:W-:Y:S01]  /*02d0*/  IMAD.WIDE R22, R14.reuse, R23, UR22 ;  /* 0x000000160e167e25 */ /* 0x040fe2000f8e0217 */
[----:B------:R-:W-:Y:S01]  /*02e0*/  MOV R24, UR20 ;  /* 0x0000001400187c02 */ /* 0x000fe20008000f00 */
[----:B------:R-:W4:Y:S01]  /*02f0*/  LDG.E R17, desc[UR16][R2.64+-0x8] ;  /* 0xfffff81002117981 */ /* 0x000f22000c1e1900 */
[----:B------:R-:W-:Y:S01]  /*0300*/  MOV R25, UR21 ;  /* 0x0000001500197c02 */ /* 0x000fe20008000f00 */
[----:B------:R-:W-:-:S02]  /*0310*/  IMAD.WIDE R8, R14, 0x4, R8 ;  /* 0x000000040e087825 */ /* 0x000fc400078e0208 */
[----:B------:R-:W2:Y:S02]  /*0320*/  LDG.E R22, desc[UR16][R22.64] ;  /* 0x0000001016167981 */ /* 0x000ea4000c1e1900 */
[C---:B------:R-:W-:Y:S01]  /*0330*/  IMAD.WIDE R24, R14.reuse, 0x4, R24 ;  /* 0x000000040e187825 */ /* 0x040fe200078e0218 */
[----:B------:R-:W-:Y:S01]  /*0340*/  MOV R5, 0x4 ;  /* 0x0000000400057802 */ /* 0x000fe20000000f00 */
[----:B------:R0:W3:Y:S02]  /*0350*/  LDG.E R20, desc[UR16][R8.64] ;  /* 0x0000001008147981 */ /* 0x0000e4000c1e1900 */
[C---:B------:R-:W-:Y:S02]  /*0360*/  IMAD.WIDE R10, R14.reuse, R11, UR6 ;  /* 0x000000060e0a7e25 */ /* 0x040fe4000f8e020b */
[----:B------:R-:W4:Y:S02]  /*0370*/  LDG.E R18, desc[UR16][R24.64] ;  /* 0x0000001018127981 */ /* 0x000f24000c1e1900 */
[----:B------:R-:W-:-:S04]  /*0380*/  IMAD.WIDE R4, R14, R5, UR8 ;  /* 0x000000080e047e25 */ /* 0x000fc8000f8e0205 */
[----:B------:R-:W-:Y:S01]  /*0390*/  HFMA2 R27, -RZ, RZ, 0, 2.384185791015625e-07 ;  /* 0x00000004ff1b7431 */ /* 0x000fe200000001ff */
[----:B------:R1:W5:Y:S01]  /*03a0*/  LDG.E R16, desc[UR16][R10.64] ;  /* 0x000000100a107981 */ /* 0x000362000c1e1900 */
[----:B0-----:R-:W-:-:S03]  /*03b0*/  MOV R9, 0x4 ;  /* 0x0000000400097802 */ /* 0x001fc60000000f00 */
[----:B------:R-:W5:Y:S01]  /*03c0*/  LDG.E R15, desc[UR16][R2.64+-0x4] ;  /* 0xfffffc10020f7981 */ /* 0x000f62000c1e1900 */
[----:B------:R-:W-:-:S03]  /*03d0*/  IMAD.WIDE R6, R14, R7, UR10 ;  /* 0x0000000a0e067e25 */ /* 0x000fc6000f8e0207 */
[----:B------:R0:W5:Y:S01]  /*03e0*/  LDG.E R4, desc[UR16][R4.64] ;  /* 0x0000001004047981 */ /* 0x000162000c1e1900 */
[----:B------:R-:W-:-:S03]  /*03f0*/  IMAD.WIDE R8, R14, R9, UR12 ;  /* 0x0000000c0e087e25 */ /* 0x000fc6000f8e0209 */
[----:B------:R-:W5:Y:S01]  /*0400*/  LDG.E R23, desc[UR16][R2.64] ;  /* 0x0000001002177981 */ /* 0x000f62000c1e1900 */
[----:B-1----:R-:W-:-:S03]  /*0410*/  IMAD.WIDE R10, R14, R27, UR14 ;  /* 0x0000000e0e0a7e25 */ /* 0x002fc6000f8e021b */
[----:B------:R-:W5:Y:S04]  /*0420*/  LDG.E R7, desc[UR16][R6.64] ;  /* 0x0000001006077981 */ /* 0x000f68000c1e1900 */
[----:B------:R-:W5:Y:S04]  /*0430*/  LDG.E R24, desc[UR16][R2.64+0x4] ;  /* 0x0000041002187981 */ /* 0x000f68000c1e1900 */
[----:B------:R-:W5:Y:S04]  /*0440*/  LDG.E R8, desc[UR16][R8.64] ;  /* 0x0000001008087981 */ /* 0x000f68000c1e1900 */
[----:B------:R-:W5:Y:S04]  /*0450*/  LDG.E R25, desc[UR16][R2.64+0x8] ;  /* 0x0000081002197981 */ /* 0x000f68000c1e1900 */
[----:B------:R-:W5:Y:S04]  /*0460*/  LDG.E R10, desc[UR16][R10.64] ;  /* 0x000000100a0a7981 */ /* 0x000f68000c1e1900 */
[----:B------:R1:W5:Y:S01]  /*0470*/  LDG.E R27, desc[UR16][R2.64+0xc] ;  /* 0x00000c10021b7981 */ /* 0x000362000c1e1900 */
[----:B------:R-:W-:-:S04]  /*0480*/  UIADD3 UR5, UPT, UPT, UR5, 0x8, URZ ;  /* 0x0000000805057890 */ /* 0x000fc8000fffe0ff */
[----:B------:R-:W-:Y:S01]  /*0490*/  UISETP.NE.AND UP1, UPT, UR5, URZ, UPT ;  /* 0x000000ff0500728c */ /* 0x000fe2000bf25270 */
[----:B0-----:R-:W-:Y:S02]  /*04a0*/  MOV R5, UR18 ;  /* 0x0000001200057c02 */ /* 0x001fe40008000f00 */
[----:B-1----:R-:W-:Y:S02]  /*04b0*/  IADD3 R2, P0, PT, R2, 0x20, RZ ;  /* 0x0000002002027810 */ /* 0x002fe40007f1e0ff */
[----:B------:R-:W-:Y:S02]  /*04c0*/  LEA R14, R5, R14, 0x3 ;  /* 0x0000000e050e7211 */ /* 0x000fe400078e18ff */
[----:B------:R-:W-:Y:S01]  /*04d0*/  IADD3.X R3, PT, PT, RZ, R3, RZ, P0, !PT ;  /* 0x00000003ff037210 */ /* 0x000fe200007fe4ff */
[----:B--2---:R-:W-:-:S04]  /*04e0*/  IMAD R21, R21, R22, R12 ;  /* 0x0000001615157224 */ /* 0x004fc800078e020c */
[----:B---3--:R-:W-:-:S04]  /*04f0*/  IMAD R19, R19, R20, R21 ;  /* 0x0000001413137224 */ /* 0x008fc800078e0215 */
[----:B----4-:R-:W-:-:S04]  /*0500*/  IMAD R17, R17, R18, R19 ;  /* 0x0000001211117224 */ /* 0x010fc800078e0213 */
[----:B-----5:R-:W-:-:S04]  /*0510*/  IMAD R15, R15, R16, R17 ;  /* 0x000000100f0f7224 */ /* 0x020fc800078e0211 */
[----:B------:R-:W-:-:S04]  /*0520*/  IMAD R4, R23, R4, R15 ;  /* 0x0000000417047224 */ /* 0x000fc800078e020f */
[----:B------:R-:W-:-:S04]  /*0530*/  IMAD R4, R24, R7, R4 ;  /* 0x0000000718047224 */ /* 0x000fc800078e0204 */
[----:B------:R-:W-:-:S04]  /*0540*/  IMAD R4, R25, R8, R4 ;  /* 0x0000000819047224 */ /* 0x000fc800078e0204 */
[----:B------:R-:W-:Y:S01]  /*0550*/  IMAD R12, R27, R10, R4 ;  /* 0x0000000a1b0c7224 */ /* 0x000fe200078e0204 */
[----:B------:R-:W-:Y:S06]  /*0560*/  BRA.U UP1, `(.L_x_2) ;  /* 0xfffffffd01347547 */ /* 0x000fec000b83ffff */
.L_x_1:
[----:B------:R-:W-:Y:S05]  /*0570*/  BRA.U !UP0, `(.L_x_0) ;  /* 0x00000005083c7547 */ /* 0x000fea000b800000 */
[----:B------:R-:W-:Y:S01]  /*0580*/  UISETP.GE.U32.AND UP0, UPT, UR19, 0x4, UPT ;  /* 0x000000041300788c */ /* 0x000fe2000bf06070 */
[----:B------:R-:W-:Y:S01]  /*0590*/  IMAD R2, R0, UR18, RZ ;  /* 0x0000001200027c24 */ /* 0x000fe2000f8e02ff */
[----:B------:R-:W-:-:S04]  /*05a0*/  ULOP3.LUT UR5, UR18, 0x3, URZ, 0xc0, !UPT ;  /* 0x0000000312057892 */ /* 0x000fc8000f8ec0ff */
[----:B------:R-:W-:-:S03]  /*05b0*/  UISETP.NE.AND UP1, UPT, UR5, URZ, UPT ;  /* 0x000000ff0500728c */ /* 0x000fc6000bf25270 */
[----:B------:R-:W-:Y:S08]  /*05c0*/  BRA.U !UP0, `(.L_x_3) ;  /* 0x00000001087c7547 */ /* 0x000ff0000b800000 */
[----:B------:R-:W0:Y:S01]  /*05d0*/  LDC.64 R6, c[0x0][0x388] ;  /* 0x0000e200ff067b82 */ /* 0x000e220000000a00 */
[----:B------:R-:W1:Y:S01]  /*05e0*/  LDCU.64 UR6, c[0x0][0x380] ;  /* 0x00007000ff0677ac */ /* 0x000e620008000a00 */
[----:B------:R-:W-:Y:S01]  /*05f0*/  MOV R4, UR4 ;  /* 0x0000000400047c02 */ /* 0x000fe20008000f00 */
[C---:B------:R-:W-:Y:S01]  /*0600*/  VIADD R3, R2.reuse, UR4 ;  /* 0x0000000402037c36 */ /* 0x040fe20008000000 */
[----:B------:R-:W-:Y:S02]  /*0610*/  MOV R11, UR18 ;  /* 0x00000012000b7c02 */ /* 0x000fe40008000f00 */
[----:B------:R-:W-:Y:S01]  /*0620*/  IADD3 R14, P0, PT, R2, UR4, RZ ;  /* 0x00000004020e7c10 */ /* 0x000fe2000ff1e0ff */
[----:B------:R-:W-:Y:S01]  /*0630*/  IMAD R5, R4, UR18, R13 ;  /* 0x0000001204057c24 */ /* 0x000fe2000f8e020d */
[----:B------:R-:W2:Y:S01]  /*0640*/  LDC.64 R8, c[0x0][0x380] ;  /* 0x0000e000ff087b82 */ /* 0x000ea20000000a00 */
[----:B------:R-:W-:Y:S02]  /*0650*/  MOV R15, UR18 ;  /* 0x00000012000f7c02 */ /* 0x000fe40008000f00 */
[----:B------:R-:W-:Y:S01]  /*0660*/  MOV R17, UR18 ;  /* 0x0000001200117c02 */ /* 0x000fe20008000f00 */
[----:B0-----:R-:W-:-:S04]  /*0670*/  IMAD.WIDE R6, R5, 0x4, R6 ;  /* 0x0000000405067825 */ /* 0x001fc800078e0206 */
[----:B------:R-:W-:Y:S02]  /*0680*/  IMAD.WIDE.U32 R10, R11, 0x4, R6 ;  /* 0x000000040b0a7825 */ /* 0x000fe400078e0006 */
[----:B------:R-:W3:Y:S02]  /*0690*/  LDG.E R6, desc[UR16][R6.64] ;  /* 0x0000001006067981 */ /* 0x000ee4000c1e1900 */
[----:B--2---:R-:W-:Y:S01]  /*06a0*/  IMAD.WIDE.U32 R8, R3, 0x4, R8 ;  /* 0x0000000403087825 */ /* 0x004fe200078e0008 */
[----:B------:R-:W-:Y:S02]  /*06b0*/  IADD3.X R3, PT, PT, RZ, RZ, RZ, P0, !PT ;  /* 0x000000ffff037210 */ /* 0x000fe400007fe4ff */
[----:B-1----:R-:W-:-:S03]  /*06c0*/  LEA R4, P0, R14, UR6, 0x2 ;  /* 0x000000060e047c11 */ /* 0x002fc6000f8010ff */
[----:B------:R-:W3:Y:S01]  /*06d0*/  LDG.E R9, desc[UR16][R8.64] ;  /* 0x0000001008097981 */ /* 0x000ee2000c1e1900 */
[----:B------:R-:W-:Y:S01]  /*06e0*/  LEA.HI.X R5, R14, UR7, R3, 0x2, P0 ;  /* 0x000000070e057c11 */ /* 0x000fe200080f1403 */
[----:B------:R-:W-:Y:S02]  /*06f0*/  IMAD.WIDE.U32 R14, R15, 0x4, R10 ;  /* 0x000000040f0e7825 */ /* 0x000fe400078e000a */
[----:B------:R-:W2:Y:S04]  /*0700*/  LDG.E R3, desc[UR16][R10.64] ;  /* 0x000000100a037981 */ /* 0x000ea8000c1e1900 */
[----:B------:R-:W2:Y:S01]  /*0710*/  LDG.E R18, desc[UR16][R4.64+0x4] ;  /* 0x0000041004127981 */ /* 0x000ea2000c1e1900 */
[----:B------:R-:W-:-:S03]  /*0720*/  IMAD.WIDE.U32 R16, R17, 0x4, R14 ;  /* 0x0000000411107825 */ /* 0x000fc600078e000e */
[----:B------:R-:W4:Y:S04]  /*0730*/  LDG.E R19, desc[UR16][R14.64] ;  /* 0x000000100e137981 */ /* 0x000f28000c1e1900 */
[----:B------:R-:W4:Y:S04]  /*0740*/  LDG.E R20, desc[UR16][R4.64+0x8] ;  /* 0x0000081004147981 */ /* 0x000f28000c1e1900 */
[----:B------:R-:W5:Y:S04]  /*0750*/  LDG.E R22, desc[UR16][R4.64+0xc] ;  /* 0x00000c1004167981 */ /* 0x000f68000c1e1900 */
[----:B------:R-:W5:Y:S01]  /*0760*/  LDG.E R16, desc[UR16][R16.64] ;  /* 0x0000001010107981 */ /* 0x000f62000c1e1900 */
[----:B------:R-:W-:Y:S01]  /*0770*/  UIADD3 UR4, UPT, UPT, UR4, 0x4, URZ ;  /* 0x0000000404047890 */ /* 0x000fe2000fffe0ff */
[----:B---3--:R-:W-:-:S04]  /*0780*/  IMAD R9, R9, R6, R12 ;  /* 0x0000000609097224 */ /* 0x008fc800078e020c */
[----:B--2---:R-:W-:-:S04]  /*0790*/  IMAD R3, R18, R3, R9 ;  /* 0x0000000312037224 */ /* 0x004fc800078e0209 */
[----:B----4-:R-:W-:-:S04]  /*07a0*/  IMAD R3, R20, R19, R3 ;  /* 0x0000001314037224 */ /* 0x010fc800078e0203 */
[----:B-----5:R-:W-:-:S07]  /*07b0*/  IMAD R12, R22, R16, R3 ;  /* 0x00000010160c7224 */ /* 0x020fce00078e0203 */
.L_x_3:
[----:B------:R-:W-:Y:S05]  /*07c0*/  BRA.U !UP1, `(.L_x_0) ;  /* 0x0000000109a87547 */ /* 0x000fea000b800000 */
[----:B------:R-:W-:Y:S01]  /*07d0*/  UISETP.NE.AND UP0, UPT, UR5, 0x1, UPT ;  /* 0x000000010500788c */ /* 0x000fe2000bf05270 */
[----:B------:R-:W-:Y:S01]  /*07e0*/  MOV R4, UR4 ;  /* 0x0000000400047c02 */ /* 0x000fe20008000f00 */
[----:B------:R-:W-:Y:S02]  /*07f0*/  ULOP3.LUT UR5, UR18, 0x1, URZ, 0xc0, !UPT ;  /* 0x0000000112057892 */ /* 0x000fe4000f8ec0ff */
[----:B------:R-:W-:Y:S02]  /*0800*/  MOV R17, UR18 ;  /* 0x0000001200117c02 */ /* 0x000fe40008000f00 */
[----:B------:R-:W-:Y:S01]  /*0810*/  UISETP.NE.U32.AND UP1, UPT, UR5, 0x1, UPT ;  /* 0x000000010500788c */ /* 0x000fe2000bf25070 */
[----:B------:R-:W-:-:S04]  /*0820*/  PLOP3.LUT P1, PT, PT, PT, UP0, 0x80, 0x8 ;  /* 0x000000000008781c */ /* 0x000fc80003f2f008 */
[----:B------:R-:W0:Y:S01]  /*0830*/  @UP0 LDCU.128 UR8, c[0x0][0x380] ;  /* 0x00007000ff0807ac */ /* 0x000e220008000c00 */
[----:B------:R-:W-:Y:S01]  /*0840*/  PLOP3.LUT P0, PT, PT, PT, UP1, 0x80, 0x8 ;  /* 0x000000000008781c */ /* 0x000fe20003f0f018 */
[----:B------:R-:W1:Y:S04]  /*0850*/  @UP0 LDCU.64 UR6, c[0x0][0x380] ;  /* 0x00007000ff0607ac */ /* 0x000e680008000a00 */
[----:B------:R-:W2:Y:S03]  /*0860*/  @!UP1 LDCU.128 UR12, c[0x0][0x380] ;  /* 0x00007000ff0c97ac */ /* 0x000ea60008000c00 */
[C---:B------:R-:W-:Y:S02]  /*0870*/  @P1 IADD3 R3, PT, PT, R2.reuse, UR4, RZ ;  /* 0x0000000402031c10 */ /* 0x040fe4000fffe0ff */
[----:B------:R-:W-:Y:S01]  /*0880*/  @P1 IADD3 R5, P2, PT, R2, UR4, RZ ;  /* 0x0000000402051c10 */ /* 0x000fe2000ff5e0ff */
[----:B------:R-:W-:-:S03]  /*0890*/  @UP0 UIADD3 UR4, UPT, UPT, UR4, 0x2, URZ ;  /* 0x0000000204040890 */ /* 0x000fc6000fffe0ff */
[----:B------:R-:W-:Y:S02]  /*08a0*/  @P1 IADD3.X R8, PT, PT, RZ, RZ, RZ, P2, !PT ;  /* 0x000000ffff081210 */ /* 0x000fe400017fe4ff */
[----:B0-----:R-:W-:Y:S01]  /*08b0*/  MOV R14, UR8 ;  /* 0x00000008000e7c02 */ /* 0x001fe20008000f00 */
[----:B------:R-:W-:Y:S01]  /*08c0*/  IMAD.U32 R6, RZ, RZ, UR10 ;  /* 0x0000000aff067e24 */ /* 0x000fe2000f8e00ff */
[----:B------:R-:W-:Y:S02]  /*08d0*/  MOV R15, UR9 ;  /* 0x00000009000f7c02 */ /* 0x000fe40008000f00 */
[----:B------:R-:W-:Y:S01]  /*08e0*/  MOV R7, UR11 ;  /* 0x0000000b00077c02 */ /* 0x000fe20008000f00 */
[----:B------:R-:W-:-:S04]  /*08f0*/  @P1 IMAD.WIDE.U32 R14, R3, 0x4, R14 ;  /* 0x00000004030e1825 */ /* 0x000fc800078e000e */
[----:B------:R-:W-:Y:S01]  /*0900*/  @P1 IMAD R3, R4, UR18, R13 ;  /* 0x0000001204031c24 */ /* 0x000fe2000f8e020d */
[----:B-1----:R-:W-:Y:S02]  /*0910*/  @P1 LEA R4, P2, R5, UR6, 0x2 ;  /* 0x0000000605041c11 */ /* 0x002fe4000f8410ff */
[----:B------:R-:W-:Y:S01]  /*0920*/  MOV R18, UR4 ;  /* 0x0000000400127c02 */ /* 0x000fe20008000f00 */
[----:B------:R-:W-:Y:S01]  /*0930*/  @P1 IMAD.WIDE R6, R3, 0x4, R6 ;  /* 0x0000000403061825 */ /* 0x000fe200078e0206 */
[----:B------:R-:W-:Y:S01]  /*0940*/  @P1 LEA.HI.X R5, R5, UR7, R8, 0x2, P2 ;  /* 0x0000000705051c11 */ /* 0x000fe200090f1408 */
[----:B------:R-:W3:Y:S01]  /*0950*/  @P1 LDG.E R3, desc[UR16][R14.64] ;  /* 0x000000100e031981 */ /* 0x000ee2000c1e1900 */
[----:B--2---:R-:W-:Y:S01]  /*0960*/  MOV R8, UR12 ;  /* 0x0000000c00087c02 */ /* 0x004fe20008000f00 */
[----:B------:R-:W-:Y:S01]  /*0970*/  @!P0 IMAD R21, R18, UR18, R13 ;  /* 0x0000001212158c24 */ /* 0x000fe2000f8e020d */
[----:B------:R-:W-:Y:S01]  /*0980*/  MOV R9, UR13 ;  /* 0x0000000d00097c02 */ /* 0x000fe20008000f00 */
[----:B------:R-:W-:Y:S01]  /*0990*/  @P1 IMAD.WIDE.U32 R16, R17, 0x4, R6 ;  /* 0x0000000411101825 */ /* 0x000fe200078e0006 */
[----:B------:R-:W-:Y:S01]  /*09a0*/  @!P0 IADD3 R19, PT, PT, R2, UR4, RZ ;  /* 0x0000000402138c10 */ /* 0x000fe2000fffe0ff */
[----:B------:R-:W3:Y:S01]  /*09b0*/  @P1 LDG.E R6, desc[UR16][R6.64] ;  /* 0x0000001006061981 */ /* 0x000ee2000c1e1900 */
[----:B------:R-:W-:-:S02]  /*09c0*/  MOV R10, UR14 ;  /* 0x0000000e000a7c02 */ /* 0x000fc40008000f00 */
[----:B------:R-:W-:Y:S01]  /*09d0*/  MOV R11, UR15 ;  /* 0x0000000f000b7c02 */ /* 0x000fe20008000f00 */
[----:B------:R-:W-:Y:S01]  /*09e0*/  @!P0 IMAD.WIDE.U32 R8, R19, 0x4, R8 ;  /* 0x0000000413088825 */ /* 0x000fe200078e0008 */
[----:B------:R-:W2:Y:S03]  /*09f0*/  @P1 LDG.E R16, desc[UR16][R16.64] ;  /* 0x0000001010101981 */ /* 0x000ea6000c1e1900 */
[----:B------:R-:W-:Y:S01]  /*0a00*/  @!P0 IMAD.WIDE R10, R21, 0x4, R10 ;  /* 0x00000004150a8825 */ /* 0x000fe200078e020a */
[----:B------:R-:W2:Y:S04]  /*0a10*/  @P1 LDG.E R4, desc[UR16][R4.64+0x4] ;  /* 0x0000041004041981 */ /* 0x000ea8000c1e1900 */
[----:B------:R-:W4:Y:S04]  /*0a20*/  @!P0 LDG.E R9, desc[UR16][R8.64] ;  /* 0x0000001008098981 */ /* 0x000f28000c1e1900 */
[----:B------:R-:W4:Y:S01]  /*0a30*/  @!P0 LDG.E R10, desc[UR16][R10.64] ;  /* 0x000000100a0a8981 */ /* 0x000f22000c1e1900 */
[----:B---3--:R-:W-:-:S04]  /*0a40*/  @P1 IMAD R3, R3, R6, R12 ;  /* 0x0000000603031224 */ /* 0x008fc800078e020c */
[----:B--2---:R-:W-:-:S04]  /*0a50*/  @P1 IMAD R12, R4, R16, R3 ;  /* 0x00000010040c1224 */ /* 0x004fc800078e0203 */
[----:B----4-:R-:W-:-:S07]  /*0a60*/  @!P0 IMAD R12, R9, R10, R12 ;  /* 0x0000000a090c8224 */ /* 0x010fce00078e020c */
.L_x_0:
[----:B------:R-:W0:Y:S01]  /*0a70*/  LDC.64 R2, c[0x0][0x390] ;  /* 0x0000e400ff027b82 */ /* 0x000e220000000a00 */
[----:B------:R-:W-:-:S04]  /*0a80*/  IMAD R13, R0, UR18, R13 ;  /* 0x00000012000d7c24 */ /* 0x000fc8000f8e020d */
[----:B0-----:R-:W-:-:S05]  /*0a90*/  IMAD.WIDE R2, R13, 0x4, R2 ;  /* 0x000000040d027825 */ /* 0x001fca00078e0202 */
[----:B------:R-:W-:Y:S01]  /*0aa0*/  STG.E desc[UR16][R2.64], R12 ;  /* 0x0000000c02007986 */ /* 0x000fe2000c101910 */
[----:B------:R-:W-:Y:S05]  /*0ab0*/  EXIT ;  /* 0x000000000000794d */ /* 0x000fea0003800000 */
.L_x_4:
[----:B------:R-:W-:-:S00]  /*0ac0*/  BRA `(.L_x_4) ;  /* 0xfffffffc00fc7947 */ /* 0x000fc0000383ffff */
[----:B------:R-:W-:-:S00]  /*0ad0*/  NOP ;  /* 0x0000000000007918 */ /* 0x000fc00000000000 */
        /* <DEDUP_REMOVED lines=10> */
.L_x_5:


//--------------------- .nv.shared.reserved.0     --------------------------
	.section	.nv.shared.reserved.0,"aw",@nobits
	.weak		__nv_reservedSMEM_offset_0_alias
	.size		__nv_reservedSMEM_offset_0_alias, 0, 64
	.other		__nv_reservedSMEM_offset_0_alias,@"STO_CUDA_RESERVED_SHARED STV_DEFAULT"
__nv_reservedSMEM_offset_0_alias:
	.zero		0
	.zero		64


//--------------------- .nv.constant0._Z6matmulPiS_S_i --------------------------
	.section	.nv.constant0._Z6matmulPiS_S_i,"a",@progbits
	.sectionflags	@""
	.align	4
.nv.constant0._Z6matmulPiS_S_i:
	.zero		924


//--------------------- SYMBOLS --------------------------

	.type		.nv.reservedSmem.offset0,@object
	.size		.nv.reservedSmem.offset0,0x4
